//
// Generated by NVIDIA NVVM Compiler
//
// Compiler Build ID: CL-36424714
// Cuda compilation tools, release 13.0, V13.0.88
// Based on NVVM 20.0.0
//

.version 9.0
.target sm_100
.address_size 64

	// .globl	_Z27wmma_gemm_tensorcore_kernelPK6__halfS1_Pfiii

.visible .entry _Z27wmma_gemm_tensorcore_kernelPK6__halfS1_Pfiii(
	.param .u64 .ptr .align 1 _Z27wmma_gemm_tensorcore_kernelPK6__halfS1_Pfiii_param_0,
	.param .u64 .ptr .align 1 _Z27wmma_gemm_tensorcore_kernelPK6__halfS1_Pfiii_param_1,
	.param .u64 .ptr .align 1 _Z27wmma_gemm_tensorcore_kernelPK6__halfS1_Pfiii_param_2,
	.param .u32 _Z27wmma_gemm_tensorcore_kernelPK6__halfS1_Pfiii_param_3,
	.param .u32 _Z27wmma_gemm_tensorcore_kernelPK6__halfS1_Pfiii_param_4,
	.param .u32 _Z27wmma_gemm_tensorcore_kernelPK6__halfS1_Pfiii_param_5
)
{
	.reg .pred 	%p<9>;
	.reg .b32 	%r<162>;
	.reg .b32 	%f<125>;
	.reg .b64 	%rd<38>;

	ld.param.u64 	%rd7, [_Z27wmma_gemm_tensorcore_kernelPK6__halfS1_Pfiii_param_0];
	ld.param.u32 	%r40, [_Z27wmma_gemm_tensorcore_kernelPK6__halfS1_Pfiii_param_3];
	ld.param.u32 	%r41, [_Z27wmma_gemm_tensorcore_kernelPK6__halfS1_Pfiii_param_4];
	ld.param.u32 	%r39, [_Z27wmma_gemm_tensorcore_kernelPK6__halfS1_Pfiii_param_5];
	cvta.to.global.u64 	%rd1, %rd7;
	mov.u32 	%r42, %ctaid.y;
	mov.u32 	%r43, %ctaid.x;
	shl.b32 	%r1, %r42, 5;
	shl.b32 	%r2, %r43, 5;
	setp.ge.s32 	%p1, %r1, %r40;
	setp.ge.s32 	%p2, %r2, %r41;
	or.pred  	%p3, %p1, %p2;
	@%p3 bra 	$L__BB0_9;
	mov.u32 	%r45, %tid.x;
	shr.u32 	%r46, %r45, 2;
	and.b32  	%r47, %r46, 240;
	add.s32 	%r3, %r47, %r1;
	shr.u32 	%r48, %r45, 1;
	and.b32  	%r4, %r48, 16;
	add.s32 	%r152, %r4, %r2;
	setp.lt.s32 	%p4, %r39, 1;
	mov.f32 	%f117, 0f00000000;
	mov.f32 	%f118, %f117;
	mov.f32 	%f119, %f117;
	mov.f32 	%f120, %f117;
	mov.f32 	%f121, %f117;
	mov.f32 	%f122, %f117;
	mov.f32 	%f123, %f117;
	mov.f32 	%f124, %f117;
	@%p4 bra 	$L__BB0_8;
	mul.lo.s32 	%r156, %r39, %r3;
	add.s32 	%r50, %r39, -1;
	shr.u32 	%r51, %r50, 4;
	add.s32 	%r7, %r51, 1;
	setp.lt.u32 	%p5, %r39, 49;
	mov.b32 	%r158, 0;
	mov.f32 	%f117, 0f00000000;
	@%p5 bra 	$L__BB0_5;
	mul.wide.u32 	%rd8, %r156, 2;
	add.s64 	%rd9, %rd8, %rd1;
	add.s64 	%rd37, %rd9, 64;
	shl.b32 	%r53, %r41, 5;
	add.s32 	%r54, %r2, %r53;
	add.s32 	%r155, %r54, %r4;
	mad.lo.s32 	%r55, %r41, 48, %r2;
	add.s32 	%r154, %r55, %r4;
	shl.b32 	%r56, %r41, 4;
	add.s32 	%r57, %r2, %r56;
	add.s32 	%r153, %r57, %r4;
	and.b32  	%r58, %r7, 536870908;
	neg.s32 	%r151, %r58;
	mov.b32 	%r158, 0;
	mov.f32 	%f117, 0f00000000;
	mov.f32 	%f118, %f117;
	mov.f32 	%f119, %f117;
	mov.f32 	%f120, %f117;
	mov.f32 	%f121, %f117;
	mov.f32 	%f122, %f117;
	mov.f32 	%f123, %f117;
	mov.f32 	%f124, %f117;
$L__BB0_4:
	ld.param.u64 	%rd34, [_Z27wmma_gemm_tensorcore_kernelPK6__halfS1_Pfiii_param_1];
	mul.wide.u32 	%rd10, %r156, 2;
	add.s64 	%rd11, %rd1, %rd10;
	cvta.to.global.u64 	%rd12, %rd34;
	mul.wide.s32 	%rd13, %r152, 2;
	add.s64 	%rd14, %rd12, %rd13;
	wmma.load.a.sync.aligned.row.m16n16k16.global.f16 	{%r59, %r60, %r61, %r62, %r63, %r64, %r65, %r66}, [%rd11], %r39;
	wmma.load.b.sync.aligned.row.m16n16k16.global.f16 	{%r67, %r68, %r69, %r70, %r71, %r72, %r73, %r74}, [%rd14], %r41;
	wmma.mma.sync.aligned.row.row.m16n16k16.f32.f32 {%f61, %f62, %f63, %f64, %f65, %f66, %f67, %f68}, {%r59, %r60, %r61, %r62, %r63, %r64, %r65, %r66}, {%r67, %r68, %r69, %r70, %r71, %r72, %r73, %r74}, {%f124, %f123, %f122, %f121, %f120, %f119, %f118, %f117};
	add.s64 	%rd15, %rd37, -32;
	mul.wide.s32 	%rd16, %r153, 2;
	add.s64 	%rd17, %rd12, %rd16;
	wmma.load.a.sync.aligned.row.m16n16k16.global.f16 	{%r75, %r76, %r77, %r78, %r79, %r80, %r81, %r82}, [%rd15], %r39;
	wmma.load.b.sync.aligned.row.m16n16k16.global.f16 	{%r83, %r84, %r85, %r86, %r87, %r88, %r89, %r90}, [%rd17], %r41;
	wmma.mma.sync.aligned.row.row.m16n16k16.f32.f32 {%f69, %f70, %f71, %f72, %f73, %f74, %f75, %f76}, {%r75, %r76, %r77, %r78, %r79, %r80, %r81, %r82}, {%r83, %r84, %r85, %r86, %r87, %r88, %r89, %r90}, {%f61, %f62, %f63, %f64, %f65, %f66, %f67, %f68};
	mul.wide.s32 	%rd18, %r155, 2;
	add.s64 	%rd19, %rd12, %rd18;
	wmma.load.a.sync.aligned.row.m16n16k16.global.f16 	{%r91, %r92, %r93, %r94, %r95, %r96, %r97, %r98}, [%rd37], %r39;
	wmma.load.b.sync.aligned.row.m16n16k16.global.f16 	{%r99, %r100, %r101, %r102, %r103, %r104, %r105, %r106}, [%rd19], %r41;
	wmma.mma.sync.aligned.row.row.m16n16k16.f32.f32 {%f77, %f78, %f79, %f80, %f81, %f82, %f83, %f84}, {%r91, %r92, %r93, %r94, %r95, %r96, %r97, %r98}, {%r99, %r100, %r101, %r102, %r103, %r104, %r105, %r106}, {%f69, %f70, %f71, %f72, %f73, %f74, %f75, %f76};
	add.s64 	%rd20, %rd37, 32;
	mul.wide.s32 	%rd21, %r154, 2;
	add.s64 	%rd22, %rd12, %rd21;
	wmma.load.a.sync.aligned.row.m16n16k16.global.f16 	{%r107, %r108, %r109, %r110, %r111, %r112, %r113, %r114}, [%rd20], %r39;
	wmma.load.b.sync.aligned.row.m16n16k16.global.f16 	{%r115, %r116, %r117, %r118, %r119, %r120, %r121, %r122}, [%rd22], %r41;
	wmma.mma.sync.aligned.row.row.m16n16k16.f32.f32 {%f124, %f123, %f122, %f121, %f120, %f119, %f118, %f117}, {%r107, %r108, %r109, %r110, %r111, %r112, %r113, %r114}, {%r115, %r116, %r117, %r118, %r119, %r120, %r121, %r122}, {%f77, %f78, %f79, %f80, %f81, %f82, %f83, %f84};
	add.s32 	%r158, %r158, 64;
	add.s64 	%rd37, %rd37, 128;
	add.s32 	%r156, %r156, 64;
	shl.b32 	%r123, %r41, 6;
	add.s32 	%r155, %r155, %r123;
	add.s32 	%r154, %r154, %r123;
	add.s32 	%r153, %r153, %r123;
	add.s32 	%r152, %r152, %r123;
	add.s32 	%r151, %r151, 4;
	setp.ne.s32 	%p6, %r151, 0;
	@%p6 bra 	$L__BB0_4;
$L__BB0_5:
	add.s32 	%r124, %r39, -1;
	shr.u32 	%r125, %r124, 4;
	add.s32 	%r126, %r125, 1;
	and.b32  	%r27, %r126, 3;
	setp.eq.s32 	%p7, %r27, 0;
	@%p7 bra 	$L__BB0_8;
	mad.lo.s32 	%r127, %r158, %r41, %r2;
	add.s32 	%r161, %r127, %r4;
	shl.b32 	%r29, %r41, 4;
	mad.lo.s32 	%r160, %r39, %r3, %r158;
	neg.s32 	%r159, %r27;
$L__BB0_7:
	.pragma "nounroll";
	ld.param.u64 	%rd35, [_Z27wmma_gemm_tensorcore_kernelPK6__halfS1_Pfiii_param_1];
	mul.wide.u32 	%rd23, %r160, 2;
	add.s64 	%rd24, %rd1, %rd23;
	cvta.to.global.u64 	%rd25, %rd35;
	mul.wide.s32 	%rd26, %r161, 2;
	add.s64 	%rd27, %rd25, %rd26;
	wmma.load.a.sync.aligned.row.m16n16k16.global.f16 	{%r128, %r129, %r130, %r131, %r132, %r133, %r134, %r135}, [%rd24], %r39;
	wmma.load.b.sync.aligned.row.m16n16k16.global.f16 	{%r136, %r137, %r138, %r139, %r140, %r141, %r142, %r143}, [%rd27], %r41;
	wmma.mma.sync.aligned.row.row.m16n16k16.f32.f32 {%f124, %f123, %f122, %f121, %f120, %f119, %f118, %f117}, {%r128, %r129, %r130, %r131, %r132, %r133, %r134, %r135}, {%r136, %r137, %r138, %r139, %r140, %r141, %r142, %r143}, {%f124, %f123, %f122, %f121, %f120, %f119, %f118, %f117};
	add.s32 	%r161, %r161, %r29;
	add.s32 	%r160, %r160, 16;
	add.s32 	%r159, %r159, 1;
	setp.ne.s32 	%p8, %r159, 0;
	@%p8 bra 	$L__BB0_7;
$L__BB0_8:
	ld.param.u64 	%rd36, [_Z27wmma_gemm_tensorcore_kernelPK6__halfS1_Pfiii_param_2];
	mul.lo.s32 	%r144, %r41, %r3;
	cvt.u64.u32 	%rd28, %r144;
	mov.u32 	%r145, %tid.x;
	shr.u32 	%r146, %r145, 1;
	and.b32  	%r147, %r146, 16;
	mov.u32 	%r148, %ctaid.x;
	shl.b32 	%r149, %r148, 5;
	or.b32  	%r150, %r147, %r149;
	cvt.u64.u32 	%rd29, %r150;
	add.s64 	%rd30, %rd28, %rd29;
	cvta.to.global.u64 	%rd31, %rd36;
	shl.b64 	%rd32, %rd30, 2;
	add.s64 	%rd33, %rd31, %rd32;
	wmma.store.d.sync.aligned.row.m16n16k16.global.f32 	[%rd33], {%f124, %f123, %f122, %f121, %f120, %f119, %f118, %f117}, %r41;
$L__BB0_9:
	ret;

}


// ===== COMPILED SASS (sm_100) =====

	.target	sm_100

	.elftype	@"ET_EXEC"


//--------------------- .note.nv.tkinfo           --------------------------
	.section	.note.nv.tkinfo,"",@"SHT_NOTE"
	.sectionflags	@"SHF_NOTE_NV_TKINFO"
	.tkinfo
        /*0018*/ 	.word	0x00000002
        /*0030*/ 	.string	""
        /*0030*/ 	.string	"ptxas"
        /*0030*/ 	.string	"Cuda compilation tools, release 13.0, V13.0.88"
        /*0030*/ 	.string	"Build cuda_13.0.r13.0/compiler.36424714_0"
        /*0030*/ 	.string	"-arch sm_100 -m 64 "



//--------------------- .note.nv.cuinfo           --------------------------
	.section	.note.nv.cuinfo,"",@"SHT_NOTE"
	.sectionflags	@"SHF_NOTE_NV_CUINFO"
        /*0018*/ 	.short	0x0002
        /*001a*/ 	.short	0x0064
        /*001c*/ 	.short	0x0082
	.zero		2


//--------------------- .nv.info                  --------------------------
	.section	.nv.info,"",@"SHT_CUDA_INFO"
	.align	4


	//----- nvinfo : EIATTR_REGCOUNT
	.align		4
        /*0000*/ 	.byte	0x04, 0x2f
        /*0002*/ 	.short	(.L_1 - .L_0)
	.align		4
.L_0:
        /*0004*/ 	.word	index@(_Z27wmma_gemm_tensorcore_kernelPK6__halfS1_Pfiii)
        /*0008*/ 	.word	0x00000028


	//----- nvinfo : EIATTR_FRAME_SIZE
	.align		4
.L_1:
        /*000c*/ 	.byte	0x04, 0x11
        /*000e*/ 	.short	(.L_3 - .L_2)
	.align		4
.L_2:
        /*0010*/ 	.word	index@(_Z27wmma_gemm_tensorcore_kernelPK6__halfS1_Pfiii)
        /*0014*/ 	.word	0x00000000


	//----- nvinfo : EIATTR_MIN_STACK_SIZE
	.align		4
.L_3:
        /*0018*/ 	.byte	0x04, 0x12
        /*001a*/ 	.short	(.L_5 - .L_4)
	.align		4
.L_4:
        /*001c*/ 	.word	index@(_Z27wmma_gemm_tensorcore_kernelPK6__halfS1_Pfiii)
        /*0020*/ 	.word	0x00000000
.L_5:


//--------------------- .nv.compat                --------------------------
	.section	.nv.compat,"",@"SHT_CUDA_COMPAT_INFO"
	.align	4
        /*0000*/ 	.byte	0x02, 0x09, 0x00, 0x00, 0x02, 0x02, 0x01, 0x00, 0x02, 0x05, 0x05, 0x00, 0x03, 0x07, 0x01, 0x01
        /*0010*/ 	.byte	0x02, 0x03, 0x00, 0x00, 0x02, 0x06, 0x01, 0x00, 0x04, 0x0b, 0x08, 0x00, 0x09, 0x00, 0x00, 0x00
        /*0020*/ 	.byte	0x00, 0x00, 0x00, 0x00


//--------------------- .nv.info._Z27wmma_gemm_tensorcore_kernelPK6__halfS1_Pfiii --------------------------
	.section	.nv.info._Z27wmma_gemm_tensorcore_kernelPK6__halfS1_Pfiii,"",@"SHT_CUDA_INFO"
	.sectionflags	@""
	.align	4


	//----- nvinfo : EIATTR_CUDA_API_VERSION
	.align		4
        /*0000*/ 	.byte	0x04, 0x37
        /*0002*/ 	.short	(.L_7 - .L_6)
.L_6:
        /*0004*/ 	.word	0x00000082


	//----- nvinfo : EIATTR_KPARAM_INFO
	.align		4
.L_7:
        /*0008*/ 	.byte	0x04, 0x17
        /*000a*/ 	.short	(.L_9 - .L_8)
.L_8:
        /*000c*/ 	.word	0x00000000
        /*0010*/ 	.short	0x0005
        /*0012*/ 	.short	0x0020
        /*0014*/ 	.byte	0x00, 0xf0, 0x11, 0x00


	//----- nvinfo : EIATTR_KPARAM_INFO
	.align		4
.L_9:
        /*0018*/ 	.byte	0x04, 0x17
        /*001a*/ 	.short	(.L_11 - .L_10)
.L_10:
        /*001c*/ 	.word	0x00000000
        /*0020*/ 	.short	0x0004
        /*0022*/ 	.short	0x001c
        /*0024*/ 	.byte	0x00, 0xf0, 0x11, 0x00


	//----- nvinfo : EIATTR_KPARAM_INFO
	.align		4
.L_11:
        /*0028*/ 	.byte	0x04, 0x17
        /*002a*/ 	.short	(.L_13 - .L_12)
.L_12:
        /*002c*/ 	.word	0x00000000
        /*0030*/ 	.short	0x0003
        /*0032*/ 	.short	0x0018
        /*0034*/ 	.byte	0x00, 0xf0, 0x11, 0x00


	//----- nvinfo : EIATTR_KPARAM_INFO
	.align		4
.L_13:
        /*0038*/ 	.byte	0x04, 0x17
        /*003a*/ 	.short	(.L_15 - .L_14)
.L_14:
        /*003c*/ 	.word	0x00000000
        /*0040*/ 	.short	0x0002
        /*0042*/ 	.short	0x0010
        /*0044*/ 	.byte	0x00, 0xf5, 0x21, 0x00


	//----- nvinfo : EIATTR_KPARAM_INFO
	.align		4
.L_15:
        /*0048*/ 	.byte	0x04, 0x17
        /*004a*/ 	.short	(.L_17 - .L_16)
.L_16:
        /*004c*/ 	.word	0x00000000
        /*0050*/ 	.short	0x0001
        /*0052*/ 	.short	0x0008
        /*0054*/ 	.byte	0x00, 0xf5, 0x21, 0x00


	//----- nvinfo : EIATTR_KPARAM_INFO
	.align		4
.L_17:
        /*0058*/ 	.byte	0x04, 0x17
        /*005a*/ 	.short	(.L_19 - .L_18)
.L_18:
        /*005c*/ 	.word	0x00000000
        /*0060*/ 	.short	0x0000
        /*0062*/ 	.short	0x0000
        /*0064*/ 	.byte	0x00, 0xf5, 0x21, 0x00


	//----- nvinfo : EIATTR_SPARSE_MMA_MASK
	.align		4
.L_19:
        /*0068*/ 	.byte	0x03, 0x50
        /*006a*/ 	.short	0x0000


	//----- nvinfo : EIATTR_WMMA_USED
	.align		4
        /*006c*/ 	.byte	0x01, 0x2b
	.zero		2


	//----- nvinfo : EIATTR_MAXREG_COUNT
	.align		4
        /*0070*/ 	.byte	0x03, 0x1b
        /*0072*/ 	.short	0x00ff


	//----- nvinfo : EIATTR_MERCURY_ISA_VERSION
	.align		4
        /*0074*/ 	.byte	0x03, 0x5f
        /*0076*/ 	.short	0x0101


	//----- nvinfo : EIATTR_VRC_CTA_INIT_COUNT
	.align		4
        /*0078*/ 	.byte	0x02, 0x4a
	.zero		1
	.zero		1


	//----- nvinfo : EIATTR_EXIT_INSTR_OFFSETS
	.align		4
        /*007c*/ 	.byte	0x04, 0x1c
        /*007e*/ 	.short	(.L_21 - .L_20)


	//   ....[0]....
.L_20:
        /*0080*/ 	.word	0x00000090


	//   ....[1]....
        /*0084*/ 	.word	0x00000ec0


	//----- nvinfo : EIATTR_CBANK_PARAM_SIZE
	.align		4
.L_21:
        /*0088*/ 	.byte	0x03, 0x19
        /*008a*/ 	.short	0x0024


	//----- nvinfo : EIATTR_PARAM_CBANK
	.align		4
        /*008c*/ 	.byte	0x04, 0x0a
        /*008e*/ 	.short	(.L_23 - .L_22)
	.align		4
.L_22:
        /*0090*/ 	.word	index@(.nv.constant0._Z27wmma_gemm_tensorcore_kernelPK6__halfS1_Pfiii)
        /*0094*/ 	.short	0x0380
        /*0096*/ 	.short	0x0024


	//----- nvinfo : EIATTR_SW_WAR
	.align		4
.L_23:
        /*0098*/ 	.byte	0x04, 0x36
        /*009a*/ 	.short	(.L_25 - .L_24)
.L_24:
        /*009c*/ 	.word	0x00000008
.L_25:


//--------------------- .nv.callgraph             --------------------------
	.section	.nv.callgraph,"",@"SHT_CUDA_CALLGRAPH"
	.align	4
	.sectionentsize	8
	.align		4
        /*0000*/ 	.word	0x00000000
	.align		4
        /*0004*/ 	.word	0xffffffff
	.align		4
        /*0008*/ 	.word	0x00000000
	.align		4
        /*000c*/ 	.word	0xfffffffe
	.align		4
        /*0010*/ 	.word	0x00000000
	.align		4
        /*0014*/ 	.word	0xfffffffd
	.align		4
        /*0018*/ 	.word	0x00000000
	.align		4
        /*001c*/ 	.word	0xfffffffc


//--------------------- .text._Z27wmma_gemm_tensorcore_kernelPK6__halfS1_Pfiii --------------------------
	.section	.text._Z27wmma_gemm_tensorcore_kernelPK6__halfS1_Pfiii,"ax",@progbits
	.align	128
        .global         _Z27wmma_gemm_tensorcore_kernelPK6__halfS1_Pfiii
        .type           _Z27wmma_gemm_tensorcore_kernelPK6__halfS1_Pfiii,@function
        .size           _Z27wmma_gemm_tensorcore_kernelPK6__halfS1_Pfiii,(.L_x_5 - _Z27wmma_gemm_tensorcore_kernelPK6__halfS1_Pfiii)
        .other          _Z27wmma_gemm_tensorcore_kernelPK6__halfS1_Pfiii,@"STO_CUDA_ENTRY STV_DEFAULT"
_Z27wmma_gemm_tensorcore_kernelPK6__halfS1_Pfiii:
.text._Z27wmma_gemm_tensorcore_kernelPK6__halfS1_Pfiii:
[----:B------:R-:W-:Y:S08]  /*0000*/  LDC R1, c[0x0][0x37c] ;  /* 0x0000df00ff017b82 */ /* 0x000ff00000000800 */
[----:B------:R-:W0:Y:S01]  /*0010*/  S2UR UR12, SR_CTAID.X ;  /* 0x00000000000c79c3 */ /* 0x000e220000002500 */
[----:B------:R-:W1:Y:S07]  /*0020*/  LDCU.64 UR14, c[0x0][0x398] ;  /* 0x00007300ff0e77ac */ /* 0x000e6e0008000a00 */
[----:B------:R-:W2:Y:S01]  /*0030*/  S2UR UR4, SR_CTAID.Y ;  /* 0x00000000000479c3 */ /* 0x000ea20000002600 */
[----:B0-----:R-:W-:-:S04]  /*0040*/  USHF.L.U32 UR7, UR12, 0x5, URZ ;  /* 0x000000050c077899 */ /* 0x001fc800080006ff */
[----:B-1----:R-:W-:Y:S02]  /*0050*/  UISETP.GE.AND UP0, UPT, UR7, UR15, UPT ;  /* 0x0000000f0700728c */ /* 0x002fe4000bf06270 */
[----:B--2---:R-:W-:-:S04]  /*0060*/  USHF.L.U32 UR4, UR4, 0x5, URZ ;  /* 0x0000000504047899 */ /* 0x004fc800080006ff */
[----:B------:R-:W-:-:S06]  /*0070*/  UISETP.GE.OR UP0, UPT, UR4, UR14, UP0 ;  /* 0x0000000e0400728c */ /* 0x000fcc0008706670 */
[----:B------:R-:W-:-:S13]  /*0080*/  PLOP3.LUT P0, PT, PT, PT, UP0, 0x80, 0x8 ;  /* 0x000000000008781c */ /* 0x000fda0003f0f008 */
[----:B------:R-:W-:Y:S05]  /*0090*/  @P0 EXIT ;  /* 0x000000000000094d */ /* 0x000fea0003800000 */
[----:B------:R-:W0:Y:S01]  /*00a0*/  S2R R28, SR_TID.X ;  /* 0x00000000001c7919 */ /* 0x000e220000002100 */
[----:B------:R-:W1:Y:S01]  /*00b0*/  LDCU UR13, c[0x0][0x3a0] ;  /* 0x00007400ff0d77ac */ /* 0x000e620008000800 */
[----:B------:R-:W-:Y:S02]  /*00c0*/  CS2R R14, SRZ ;  /* 0x00000000000e7805 */ /* 0x000fe4000001ff00 */
[----:B------:R-:W-:Y:S02]  /*00d0*/  CS2R R12, SRZ ;  /* 0x00000000000c7805 */ /* 0x000fe4000001ff00 */
[----:B------:R-:W-:Y:S02]  /*00e0*/  CS2R R10, SRZ ;  /* 0x00000000000a7805 */ /* 0x000fe4000001ff00 */
[----:B------:R-:W-:Y:S01]  /*00f0*/  CS2R R8, SRZ ;  /* 0x0000000000087805 */ /* 0x000fe2000001ff00 */
[----:B------:R-:W2:Y:S01]  /*0100*/  LDCU.64 UR10, c[0x0][0x358] ;  /* 0x00006b00ff0a77ac */ /* 0x000ea20008000a00 */
[----:B-1----:R-:W-:Y:S01]  /*0110*/  UISETP.GE.AND UP0, UPT, UR13, 0x1, UPT ;  /* 0x000000010d00788c */ /* 0x002fe2000bf06270 */
[----:B0-----:R-:W-:-:S02]  /*0120*/  SHF.R.U32.HI R0, RZ, 0x2, R28 ;  /* 0x00000002ff007819 */ /* 0x001fc4000001161c */
[----:B------:R-:W-:Y:S02]  /*0130*/  SHF.R.U32.HI R28, RZ, 0x1, R28 ;  /* 0x00000001ff1c7819 */ /* 0x000fe4000001161c */
[----:B------:R-:W-:Y:S02]  /*0140*/  LOP3.LUT R0, R0, 0xf0, RZ, 0xc0, !PT ;  /* 0x000000f000007812 */ /* 0x000fe400078ec0ff */
[----:B------:R-:W-:-:S03]  /*0150*/  LOP3.LUT R28, R28, 0x10, RZ, 0xc0, !PT ;  /* 0x000000101c1c7812 */ /* 0x000fc600078ec0ff */
[----:B------:R-:W-:Y:S01]  /*0160*/  VIADD R29, R0, UR4 ;  /* 0x00000004001d7c36 */ /* 0x000fe20008000000 */
[----:B--2---:R-:W-:Y:S06]  /*0170*/  BRA.U !UP0, `(.L_x_0) ;  /* 0x0000000908f87547 */ /* 0x004fec000b800000 */
[----:B------:R-:W-:Y:S01]  /*0180*/  UISETP.GE.U32.AND UP1, UPT, UR13, 0x31, UPT ;  /* 0x000000310d00788c */ /* 0x000fe2000bf26070 */
[----:B------:R-:W-:Y:S01]  /*0190*/  IMAD.MOV.U32 R15, RZ, RZ, RZ ;  /* 0x000000ffff0f7224 */ /* 0x000fe200078e00ff */
[----:B------:R-:W-:Y:S02]  /*01a0*/  UIADD3 UR4, UPT, UPT, UR13, -0x1, URZ ;  /* 0xffffffff0d047890 */ /* 0x000fe4000fffe0ff */
[----:B------:R-:W-:Y:S02]  /*01b0*/  UIADD3 UR5, UPT, UPT, UR13, -0x1, URZ ;  /* 0xffffffff0d057890 */ /* 0x000fe4000fffe0ff */
[----:B------:R-:W-:Y:S02]  /*01c0*/  ULEA.HI UR4, UR4, 0x1, URZ, 0x1c ;  /* 0x0000000104047891 */ /* 0x000fe4000f8fe0ff */
[----:B------:R-:W-:Y:S02]  /*01d0*/  ULEA.HI UR5, UR5, 0x1, URZ, 0x1c ;  /* 0x0000000105057891 */ /* 0x000fe4000f8fe0ff */
[----:B------:R-:W-:-:S03]  /*01e0*/  ULOP3.LUT UP0, UR6, UR4, 0x3, URZ, 0xc0, !UPT ;  /* 0x0000000304067892 */ /* 0x000fc6000f80c0ff */
[----:B------:R-:W-:Y:S01]  /*01f0*/  UMOV UR4, URZ ;  /* 0x000000ff00047c82 */ /* 0x000fe20008000000 */
[----:B------:R-:W-:Y:S08]  /*0200*/  BRA.U !UP1, `(.L_x_1) ;  /* 0x0000000909107547 */ /* 0x000ff0000b800000 */
[----:B------:R-:W0:Y:S01]  /*0210*/  S2R R9, SR_LANEID ;  /* 0x0000000000097919 */ /* 0x000e220000000000 */
[----:B------:R-:W1:Y:S01]  /*0220*/  LDC.64 R30, c[0x0][0x380] ;  /* 0x0000e000ff1e7b82 */ /* 0x000e620000000a00 */
[----:B------:R-:W-:Y:S02]  /*0230*/  USHF.R.U32.HI UR4, URZ, 0x1, UR13 ;  /* 0x00000001ff047899 */ /* 0x000fe4000801160d */
[----:B------:R-:W-:Y:S01]  /*0240*/  IMAD R24, R29, UR13, RZ ;  /* 0x0000000d1d187c24 */ /* 0x000fe2000f8e02ff */
[----:B------:R-:W-:Y:S01]  /*0250*/  USHF.R.U32.HI UR8, URZ, 0x1, UR15 ;  /* 0x00000001ff087899 */ /* 0x000fe2000801160f */
[----:B------:R-:W-:Y:S01]  /*0260*/  MOV R3, RZ ;  /* 0x000000ff00037202 */ /* 0x000fe20000000f00 */
[----:B------:R-:W-:Y:S02]  /*0270*/  ULEA UR9, UR15, UR7, 0x4 ;  /* 0x000000070f097291 */ /* 0x000fe4000f8e20ff */
[----:B------:R-:W-:Y:S01]  /*0280*/  VIADD R25, R28, UR7 ;  /* 0x000000071c197c36 */ /* 0x000fe20008000000 */
[----:B------:R-:W-:Y:S01]  /*0290*/  ULOP3.LUT UR5, UR5, 0x1ffffffc, URZ, 0xc0, !UPT ;  /* 0x1ffffffc05057892 */ /* 0x000fe2000f8ec0ff */
[----:B------:R-:W-:-:S02]  /*02a0*/  CS2R R14, SRZ ;  /* 0x00000000000e7805 */ /* 0x000fc4000001ff00 */
[----:B------:R-:W-:Y:S02]  /*02b0*/  CS2R R12, SRZ ;  /* 0x00000000000c7805 */ /* 0x000fe4000001ff00 */
[----:B------:R-:W-:Y:S01]  /*02c0*/  CS2R R10, SRZ ;  /* 0x00000000000a7805 */ /* 0x000fe2000001ff00 */
[----:B------:R-:W-:Y:S01]  /*02d0*/  UIADD3 UR5, UPT, UPT, -UR5, URZ, URZ ;  /* 0x000000ff05057290 */ /* 0x000fe2000fffe1ff */
[----:B-1----:R-:W-:-:S03]  /*02e0*/  IMAD.WIDE.U32 R6, R24, 0x2, R30 ;  /* 0x0000000218067825 */ /* 0x002fc600078e001e */
[----:B------:R-:W-:Y:S02]  /*02f0*/  IADD3 R0, P0, PT, R6, 0x40, RZ ;  /* 0x0000004006007810 */ /* 0x000fe40007f1e0ff */
[----:B0-----:R-:W-:Y:S02]  /*0300*/  LOP3.LUT R2, R9, 0x3, RZ, 0xc0, !PT ;  /* 0x0000000309027812 */ /* 0x001fe400078ec0ff */
[----:B------:R-:W-:-:S05]  /*0310*/  SHF.R.U32.HI R9, RZ, 0x2, R9 ;  /* 0x00000002ff097819 */ /* 0x000fca0000011609 */
[----:B------:R-:W-:Y:S01]  /*0320*/  IMAD.WIDE.U32 R4, R9, UR4, R2 ;  /* 0x0000000409047c25 */ /* 0x000fe2000f8e0002 */
[----:B------:R-:W-:-:S03]  /*0330*/  ULEA UR4, UR15, UR7, 0x5 ;  /* 0x000000070f047291 */ /* 0x000fc6000f8e28ff */
[----:B------:R-:W-:Y:S01]  /*0340*/  IMAD.WIDE.U32 R8, R9, UR8, R2 ;  /* 0x0000000809087c25 */ /* 0x000fe2000f8e0002 */
[----:B------:R-:W-:Y:S01]  /*0350*/  UIMAD UR8, UR15, 0x30, UR7 ;  /* 0x000000300f0878a4 */ /* 0x000fe2000f8e0207 */
[C---:B------:R-:W-:Y:S02]  /*0360*/  SHF.L.U64.HI R3, R4.reuse, 0x2, R5 ;  /* 0x0000000204037819 */ /* 0x040fe40000010205 */
[----:B------:R-:W-:Y:S01]  /*0370*/  IMAD.SHL.U32 R5, R4, 0x4, RZ ;  /* 0x0000000404057824 */ /* 0x000fe200078e00ff */
[C---:B------:R-:W-:Y:S01]  /*0380*/  SHF.L.U64.HI R4, R8.reuse, 0x2, R9 ;  /* 0x0000000208047819 */ /* 0x040fe20000010209 */
[----:B------:R-:W-:Y:S01]  /*0390*/  IMAD.SHL.U32 R6, R8, 0x4, RZ ;  /* 0x0000000408067824 */ /* 0x000fe200078e00ff */
[----:B------:R-:W-:Y:S02]  /*03a0*/  IADD3.X R2, PT, PT, RZ, R7, RZ, P0, !PT ;  /* 0x00000007ff027210 */ /* 0x000fe400007fe4ff */
[----:B------:R-:W-:Y:S02]  /*03b0*/  CS2R R8, SRZ ;  /* 0x0000000000087805 */ /* 0x000fe4000001ff00 */
[C---:B------:R-:W-:Y:S01]  /*03c0*/  IADD3 R20, PT, PT, R28.reuse, UR8, RZ ;  /* 0x000000081c147c10 */ /* 0x040fe2000fffe0ff */
[----:B------:R-:W-:-:S02]  /*03d0*/  VIADD R7, R28, UR9 ;  /* 0x000000091c077c36 */ /* 0x000fc40008000000 */
[----:B------:R-:W-:Y:S01]  /*03e0*/  VIADD R21, R28, UR4 ;  /* 0x000000041c157c36 */ /* 0x000fe20008000000 */
[----:B------:R-:W-:-:S06]  /*03f0*/  UMOV UR4, URZ ;  /* 0x000000ff00047c82 */ /* 0x000fcc0008000000 */
.L_x_2:
[----:B------:R-:W0:Y:S01]  /*0400*/  LDC.64 R32, c[0x0][0x388] ;  /* 0x0000e200ff207b82 */ /* 0x000e220000000a00 */
[----:B------:R-:W-:Y:S01]  /*0410*/  IMAD.WIDE.U32 R16, R24, 0x2, R30 ;  /* 0x0000000218107825 */ /* 0x000fe200078e001e */
[----:B------:R-:W-:Y:S02]  /*0420*/  MOV R23, UR13 ;  /* 0x0000000d00177c02 */ /* 0x000fe40008000f00 */
[----:B------:R-:W-:-:S05]  /*0430*/  IADD3 R34, P0, PT, R16, R5, RZ ;  /* 0x0000000510227210 */ /* 0x000fca0007f1e0ff */
[----:B------:R-:W-:Y:S02]  /*0440*/  IMAD.X R35, R17, 0x1, R3, P0 ;  /* 0x0000000111237824 */ /* 0x000fe400000e0603 */
[----:B------:R-:W-:-:S03]  /*0450*/  IMAD.WIDE.U32 R22, R23, 0x10, R34 ;  /* 0x0000001017167825 */ /* 0x000fc600078e0022 */
[----:B------:R-:W2:Y:S04]  /*0460*/  LDG.E R16, desc[UR10][R34.64] ;  /* 0x0000000a22107981 */ /* 0x000ea8000c1e1900 */
[----:B------:R1:W2:Y:S01]  /*0470*/  LDG.E R18, desc[UR10][R34.64+0x10] ;  /* 0x0000100a22127981 */ /* 0x0002a2000c1e1900 */
[----:B0-----:R-:W-:-:S03]  /*0480*/  IMAD.WIDE R26, R25, 0x2, R32 ;  /* 0x00000002191a7825 */ /* 0x001fc600078e0220 */
[----:B------:R-:W2:Y:S01]  /*0490*/  LDG.E R17, desc[UR10][R22.64] ;  /* 0x0000000a16117981 */ /* 0x000ea2000c1e1900 */
[----:B------:R-:W-:-:S03]  /*04a0*/  IADD3 R36, P0, PT, R26, R6, RZ ;  /* 0x000000061a247210 */ /* 0x000fc60007f1e0ff */
[----:B------:R0:W2:Y:S02]  /*04b0*/  LDG.E R19, desc[UR10][R22.64+0x10] ;  /* 0x0000100a16137981 */ /* 0x0000a4000c1e1900 */
[----:B------:R-:W-:Y:S02]  /*04c0*/  IMAD.X R37, R27, 0x1, R4, P0 ;  /* 0x000000011b257824 */ /* 0x000fe400000e0604 */
[----:B------:R-:W-:-:S03]  /*04d0*/  IMAD.U32 R27, RZ, RZ, UR15 ;  /* 0x0000000fff1b7e24 */ /* 0x000fc6000f8e00ff */
[----:B------:R-:W3:Y:S01]  /*04e0*/  LDG.E R26, desc[UR10][R36.64] ;  /* 0x0000000a241a7981 */ /* 0x000ee2000c1e1900 */
[----:B-1----:R-:W-:-:S05]  /*04f0*/  IMAD.WIDE.U32 R34, R27, 0x10, R36 ;  /* 0x000000101b227825 */ /* 0x002fca00078e0024 */
[----:B------:R-:W4:Y:S04]  /*0500*/  LDG.E R27, desc[UR10][R34.64] ;  /* 0x0000000a221b7981 */ /* 0x000f28000c1e1900 */
[----:B------:R-:W0:Y:S04]  /*0510*/  LDG.E R36, desc[UR10][R36.64+0x10] ;  /* 0x0000100a24247981 */ /* 0x000e28000c1e1900 */
[----:B------:R-:W5:Y:S04]  /*0520*/  LDG.E R37, desc[UR10][R34.64+0x10] ;  /* 0x0000100a22257981 */ /* 0x000f68000c1e1900 */
[----:B---3--:R-:W-:Y:S04]  /*0530*/  MOVM.16.MT88 R26, R26 ;  /* 0x000000001a1a723a */ /* 0x008fe80000000000 */
[----:B----4-:R-:W2:Y:S04]  /*0540*/  MOVM.16.MT88 R27, R27 ;  /* 0x000000001b1b723a */ /* 0x010ea80000000000 */
[----:B0-----:R-:W-:Y:S04]  /*0550*/  MOVM.16.MT88 R22, R36 ;  /* 0x000000002416723a */ /* 0x001fe80000000000 */
[----:B-----5:R-:W0:Y:S01]  /*0560*/  MOVM.16.MT88 R23, R37 ;  /* 0x000000002517723a */ /* 0x020e220000000000 */
[----:B--2---:R-:W-:Y:S01]  /*0570*/  HMMA.16816.F32 R8, R16, R26, R8 ;  /* 0x0000001a1008723c */ /* 0x004fe20000001808 */
[----:B------:R-:W-:-:S07]  /*0580*/  IMAD.WIDE R26, R7, 0x2, R32 ;  /* 0x00000002071a7825 */ /* 0x000fce00078e0220 */
[----:B0-----:R-:W-:Y:S01]  /*0590*/  HMMA.16816.F32 R12, R16, R22, R12 ;  /* 0x00000016100c723c */ /* 0x001fe2000000180c */
[----:B------:R-:W-:Y:S01]  /*05a0*/  IADD3 R22, P0, PT, R26, R6, RZ ;  /* 0x000000061a167210 */ /* 0x000fe20007f1e0ff */
[----:B------:R-:W-:-:S03]  /*05b0*/  IMAD.U32 R17, RZ, RZ, UR15 ;  /* 0x0000000fff117e24 */ /* 0x000fc6000f8e00ff */
[----:B------:R-:W-:-:S03]  /*05c0*/  IADD3.X R23, PT, PT, R27, R4, RZ, P0, !PT ;  /* 0x000000041b177210 */ /* 0x000fc600007fe4ff */
[----:B------:R-:W-:Y:S02]  /*05d0*/  IMAD.WIDE.U32 R34, R17, 0x10, R22 ;  /* 0x0000001011227825 */ /* 0x000fe400078e0016 */
[----:B------:R-:W2:Y:S04]  /*05e0*/  LDG.E R26, desc[UR10][R22.64] ;  /* 0x0000000a161a7981 */ /* 0x000ea8000c1e1900 */
[----:B------:R-:W3:Y:S04]  /*05f0*/  LDG.E R27, desc[UR10][R34.64] ;  /* 0x0000000a221b7981 */ /* 0x000ee8000c1e1900 */
[----:B------:R-:W4:Y:S04]  /*0600*/  LDG.E R22, desc[UR10][R22.64+0x10] ;  /* 0x0000100a16167981 */ /* 0x000f28000c1e1900 */
[----:B------:R0:W5:Y:S01]  /*0610*/  LDG.E R23, desc[UR10][R34.64+0x10] ;  /* 0x0000100a22177981 */ /* 0x000162000c1e1900 */
[----:B------:R-:W-:-:S02]  /*0620*/  IADD3 R36, P0, PT, R0, R5, RZ ;  /* 0x0000000500247210 */ /* 0x000fc40007f1e0ff */
[----:B------:R-:W-:-:S03]  /*0630*/  MOV R17, UR13 ;  /* 0x0000000d00117c02 */ /* 0x000fc60008000f00 */
[----:B------:R-:W-:Y:S02]  /*0640*/  IMAD.X R37, R2, 0x1, R3, P0 ;  /* 0x0000000102257824 */ /* 0x000fe400000e0603 */
[----:B0-----:R-:W-:-:S03]  /*0650*/  IMAD.WIDE.U32 R34, R17, 0x10, R36 ;  /* 0x0000001011227825 */ /* 0x001fc600078e0024 */
[----:B------:R-:W5:Y:S04]  /*0660*/  LDG.E R16, desc[UR10][R36.64+-0x20] ;  /* 0xffffe00a24107981 */ /* 0x000f68000c1e1900 */
[----:B------:R-:W5:Y:S04]  /*0670*/  LDG.E R18, desc[UR10][R36.64+-0x10] ;  /* 0xfffff00a24127981 */ /* 0x000f68000c1e1900 */
[----:B------:R-:W5:Y:S04]  /*0680*/  LDG.E R17, desc[UR10][R34.64+-0x20] ;  /* 0xffffe00a22117981 */ /* 0x000f68000c1e1900 */
[----:B------:R-:W5:Y:S04]  /*0690*/  LDG.E R19, desc[UR10][R34.64+-0x10] ;  /* 0xfffff00a22137981 */ /* 0x000f68000c1e1900 */
[----:B--2---:R-:W-:Y:S04]  /*06a0*/  MOVM.16.MT88 R26, R26 ;  /* 0x000000001a1a723a */ /* 0x004fe80000000000 */
[----:B---3--:R-:W0:Y:S04]  /*06b0*/  MOVM.16.MT88 R27, R27 ;  /* 0x000000001b1b723a */ /* 0x008e280000000000 */
[----:B----4-:R-:W-:Y:S04]  /*06c0*/  MOVM.16.MT88 R22, R22 ;  /* 0x000000001616723a */ /* 0x010fe80000000000 */
[----:B-----5:R-:W1:Y:S01]  /*06d0*/  MOVM.16.MT88 R23, R23 ;  /* 0x000000001717723a */ /* 0x020e620000000000 */
[C---:B0-----:R-:W-:Y:S08]  /*06e0*/  HMMA.16816.F32 R8, R16.reuse, R26, R8 ;  /* 0x0000001a1008723c */ /* 0x041ff00000001808 */
[----:B-1----:R-:W-:Y:S01]  /*06f0*/  HMMA.16816.F32 R12, R16, R22, R12 ;  /* 0x00000016100c723c */ /* 0x002fe2000000180c */
[----:B------:R-:W-:-:S03]  /*0700*/  IMAD.WIDE R16, R21, 0x2, R32 ;  /* 0x0000000215107825 */ /* 0x000fc600078e0220 */
[----:B------:R-:W-:-:S05]  /*0710*/  IADD3 R18, P0, PT, R16, R6, RZ ;  /* 0x0000000610127210 */ /* 0x000fca0007f1e0ff */
[----:B------:R-:W-:Y:S02]  /*0720*/  IMAD.X R19, R17, 0x1, R4, P0 ;  /* 0x0000000111137824 */ /* 0x000fe400000e0604 */
[----:B------:R-:W-:-:S03]  /*0730*/  IMAD.U32 R17, RZ, RZ, UR15 ;  /* 0x0000000fff117e24 */ /* 0x000fc6000f8e00ff */
[----:B------:R-:W2:Y:S01]  /*0740*/  LDG.E R26, desc[UR10][R18.64] ;  /* 0x0000000a121a7981 */ /* 0x000ea2000c1e1900 */
[----:B------:R-:W-:-:S03]  /*0750*/  IMAD.WIDE.U32 R16, R17, 0x10, R18 ;  /* 0x0000001011107825 */ /* 0x000fc600078e0012 */
[----:B------:R-:W3:Y:S04]  /*0760*/  LDG.E R22, desc[UR10][R18.64+0x10] ;  /* 0x0000100a12167981 */ /* 0x000ee8000c1e1900 */
[----:B------:R-:W4:Y:S04]  /*0770*/  LDG.E R27, desc[UR10][R16.64] ;  /* 0x0000000a101b7981 */ /* 0x000f28000c1e1900 */
[----:B------:R-:W5:Y:S04]  /*0780*/  LDG.E R23, desc[UR10][R16.64+0x10] ;  /* 0x0000100a10177981 */ /* 0x000f68000c1e1900 */
[----:B------:R-:W5:Y:S04]  /*0790*/  LDG.E R18, desc[UR10][R36.64+0x10] ;  /* 0x0000100a24127981 */ /* 0x000f68000c1e1900 */
[----:B------:R-:W5:Y:S04]  /*07a0*/  LDG.E R19, desc[UR10][R34.64+0x10] ;  /* 0x0000100a22137981 */ /* 0x000f68000c1e1900 */
[----:B------:R-:W5:Y:S04]  /*07b0*/  LDG.E R16, desc[UR10][R36.64] ;  /* 0x0000000a24107981 */ /* 0x000f68000c1e1900 */
[----:B------:R-:W5:Y:S01]  /*07c0*/  LDG.E R17, desc[UR10][R34.64] ;  /* 0x0000000a22117981 */ /* 0x000f62000c1e1900 */
[----:B------:R-:W-:-:S03]  /*07d0*/  IMAD.WIDE R32, R20, 0x2, R32 ;  /* 0x0000000214207825 */ /* 0x000fc600078e0220 */
[----:B--2---:R-:W-:Y:S04]  /*07e0*/  MOVM.16.MT88 R26, R26 ;  /* 0x000000001a1a723a */ /* 0x004fe80000000000 */
[----:B---3--:R-:W-:Y:S04]  /*07f0*/  MOVM.16.MT88 R22, R22 ;  /* 0x000000001616723a */ /* 0x008fe80000000000 */
[----:B----4-:R-:W0:Y:S04]  /*0800*/  MOVM.16.MT88 R27, R27 ;  /* 0x000000001b1b723a */ /* 0x010e280000000000 */
[----:B-----5:R-:W1:Y:S01]  /*0810*/  MOVM.16.MT88 R23, R23 ;  /* 0x000000001717723a */ /* 0x020e620000000000 */
[C---:B0-----:R-:W-:Y:S08]  /*0820*/  HMMA.16816.F32 R8, R16.reuse, R26, R8 ;  /* 0x0000001a1008723c */ /* 0x041ff00000001808 */
[----:B-1----:R-:W-:Y:S01]  /*0830*/  HMMA.16816.F32 R12, R16, R22, R12 ;  /* 0x00000016100c723c */ /* 0x002fe2000000180c */
[----:B------:R-:W-:Y:S01]  /*0840*/  IADD3 R16, P0, PT, R32, R6, RZ ;  /* 0x0000000620107210 */ /* 0x000fe20007f1e0ff */
[----:B------:R-:W2:Y:S03]  /*0850*/  LDG.E R18, desc[UR10][R36.64+0x30] ;  /* 0x0000300a24127981 */ /* 0x000ea6000c1e1900 */
[----:B------:R-:W-:Y:S01]  /*0860*/  IADD3.X R17, PT, PT, R33, R4, RZ, P0, !PT ;  /* 0x0000000421117210 */ /* 0x000fe200007fe4ff */
[----:B------:R-:W-:Y:S01]  /*0870*/  IMAD.U32 R33, RZ, RZ, UR15 ;  /* 0x0000000fff217e24 */ /* 0x000fe2000f8e00ff */
[----:B------:R-:W2:Y:S03]  /*0880*/  LDG.E R19, desc[UR10][R34.64+0x30] ;  /* 0x0000300a22137981 */ /* 0x000ea6000c1e1900 */
[----:B------:R-:W-:Y:S01]  /*0890*/  IMAD.WIDE.U32 R32, R33, 0x10, R16 ;  /* 0x0000001021207825 */ /* 0x000fe200078e0010 */
[----:B------:R-:W3:Y:S04]  /*08a0*/  LDG.E R26, desc[UR10][R16.64] ;  /* 0x0000000a101a7981 */ /* 0x000ee8000c1e1900 */
[----:B------:R-:W4:Y:S04]  /*08b0*/  LDG.E R27, desc[UR10][R32.64] ;  /* 0x0000000a201b7981 */ /* 0x000f28000c1e1900 */
[----:B------:R-:W5:Y:S04]  /*08c0*/  LDG.E R22, desc[UR10][R16.64+0x10] ;  /* 0x0000100a10167981 */ /* 0x000f68000c1e1900 */
[----:B------:R-:W2:Y:S04]  /*08d0*/  LDG.E R23, desc[UR10][R32.64+0x10] ;  /* 0x0000100a20177981 */ /* 0x000ea8000c1e1900 */
[----:B------:R-:W2:Y:S04]  /*08e0*/  LDG.E R16, desc[UR10][R36.64+0x20] ;  /* 0x0000200a24107981 */ /* 0x000ea8000c1e1900 */
[----:B------:R-:W2:Y:S01]  /*08f0*/  LDG.E R17, desc[UR10][R34.64+0x20] ;  /* 0x0000200a22117981 */ /* 0x000ea2000c1e1900 */
[----:B------:R-:W-:-:S04]  /*0900*/  UIADD3 UR5, UPT, UPT, UR5, 0x4, URZ ;  /* 0x0000000405057890 */ /* 0x000fc8000fffe0ff */
[----:B------:R-:W-:Y:S01]  /*0910*/  UISETP.NE.AND UP1, UPT, UR5, URZ, UPT ;  /* 0x000000ff0500728c */ /* 0x000fe2000bf25270 */
[----:B------:R-:W-:Y:S01]  /*0920*/  IADD3 R0, P0, PT, R0, 0x80, RZ ;  /* 0x0000008000007810 */ /* 0x000fe20007f1e0ff */
[----:B------:R-:W-:Y:S01]  /*0930*/  VIADD R24, R24, 0x40 ;  /* 0x0000004018187836 */ /* 0x000fe20000000000 */
[----:B------:R-:W-:-:S03]  /*0940*/  UIADD3 UR4, UPT, UPT, UR4, 0x40, URZ ;  /* 0x0000004004047890 */ /* 0x000fc6000fffe0ff */
[----:B------:R-:W-:Y:S01]  /*0950*/  IMAD.X R2, RZ, RZ, R2, P0 ;  /* 0x000000ffff027224 */ /* 0x000fe200000e0602 */
[----:B---3--:R-:W-:Y:S04]  /*0960*/  MOVM.16.MT88 R26, R26 ;  /* 0x000000001a1a723a */ /* 0x008fe80000000000 */
[----:B----4-:R-:W0:Y:S04]  /*0970*/  MOVM.16.MT88 R27, R27 ;  /* 0x000000001b1b723a */ /* 0x010e280000000000 */
[----:B-----5:R-:W-:Y:S04]  /*0980*/  MOVM.16.MT88 R22, R22 ;  /* 0x000000001616723a */ /* 0x020fe80000000000 */
[----:B--2---:R-:W1:Y:S01]  /*0990*/  MOVM.16.MT88 R23, R23 ;  /* 0x000000001717723a */ /* 0x004e620000000000 */
[----:B0-----:R-:W-:Y:S01]  /*09a0*/  HMMA.16816.F32 R8, R16, R26, R8 ;  /* 0x0000001a1008723c */ /* 0x001fe20000001808 */
[----:B------:R-:W-:-:S07]  /*09b0*/  IMAD.U32 R26, RZ, RZ, UR15 ;  /* 0x0000000fff1a7e24 */ /* 0x000fce000f8e00ff */
[----:B-1----:R-:W-:Y:S01]  /*09c0*/  HMMA.16816.F32 R12, R16, R22, R12 ;  /* 0x00000016100c723c */ /* 0x002fe2000000180c */
[----:B------:R-:W-:Y:S01]  /*09d0*/  IMAD.U32 R17, RZ, RZ, UR15 ;  /* 0x0000000fff117e24 */ /* 0x000fe2000f8e00ff */
[----:B------:R-:W-:Y:S01]  /*09e0*/  MOV R18, UR15 ;  /* 0x0000000f00127c02 */ /* 0x000fe20008000f00 */
[----:B------:R-:W-:Y:S01]  /*09f0*/  IMAD.U32 R16, RZ, RZ, UR15 ;  /* 0x0000000fff107e24 */ /* 0x000fe2000f8e00ff */
[----:B------:R-:W-:Y:S01]  /*0a00*/  LEA R21, R26, R21, 0x6 ;  /* 0x000000151a157211 */ /* 0x000fe200078e30ff */
[----:B------:R-:W-:Y:S01]  /*0a10*/  IMAD R20, R17, 0x40, R20 ;  /* 0x0000004011147824 */ /* 0x000fe200078e0214 */
[----:B------:R-:W-:Y:S01]  /*0a20*/  LEA R25, R18, R25, 0x6 ;  /* 0x0000001912197211 */ /* 0x000fe200078e30ff */
[----:B------:R-:W-:Y:S01]  /*0a30*/  IMAD R7, R16, 0x40, R7 ;  /* 0x0000004010077824 */ /* 0x000fe200078e0207 */
[----:B------:R-:W-:-:S12]  /*0a40*/  BRA.U UP1, `(.L_x_2) ;  /* 0xfffffff9016c7547 */ /* 0x000fd8000b83ffff */
.L_x_1:
[----:B------:R-:W-:Y:S05]  /*0a50*/  BRA.U !UP0, `(.L_x_0) ;  /* 0x0000000108c07547 */ /* 0x000fea000b800000 */
[----:B------:R-:W0:Y:S01]  /*0a60*/  S2R R0, SR_LANEID ;  /* 0x0000000000007919 */ /* 0x000e220000000000 */
[----:B------:R-:W-:Y:S01]  /*0a70*/  USHF.R.U32.HI UR7, URZ, 0x1, UR13 ;  /* 0x00000001ff077899 */ /* 0x000fe2000801160d */
[----:B------:R-:W-:Y:S01]  /*0a80*/  IMAD.MOV.U32 R17, RZ, RZ, RZ ;  /* 0x000000ffff117224 */ /* 0x000fe200078e00ff */
[----:B------:R-:W-:Y:S01]  /*0a90*/  USHF.R.U32.HI UR8, URZ, 0x1, UR15 ;  /* 0x00000001ff087899 */ /* 0x000fe2000801160f */
[----:B------:R-:W-:Y:S01]  /*0aa0*/  MOV R22, UR13 ;  /* 0x0000000d00167c02 */ /* 0x000fe20008000f00 */
[----:B------:R-:W-:Y:S02]  /*0ab0*/  USHF.L.U32 UR5, UR12, 0x5, URZ ;  /* 0x000000050c057899 */ /* 0x000fe400080006ff */
[----:B------:R-:W-:Y:S02]  /*0ac0*/  UIADD3 UR6, UPT, UPT, -UR6, URZ, URZ ;  /* 0x000000ff06067290 */ /* 0x000fe4000fffe1ff */
[----:B------:R-:W-:Y:S02]  /*0ad0*/  UIMAD UR5, UR4, UR15, UR5 ;  /* 0x0000000f040572a4 */ /* 0x000fe4000f8e0205 */
[----:B------:R-:W-:-:S04]  /*0ae0*/  IMAD R22, R29, R22, UR4 ;  /* 0x000000041d167e24 */ /* 0x000fc8000f8e0216 */
[----:B------:R-:W-:Y:S02]  /*0af0*/  IADD3 R24, PT, PT, R28, UR5, RZ ;  /* 0x000000051c187c10 */ /* 0x000fe4000fffe0ff */
[----:B0-----:R-:W-:Y:S02]  /*0b00*/  LOP3.LUT R16, R0, 0x3, RZ, 0xc0, !PT ;  /* 0x0000000300107812 */ /* 0x001fe400078ec0ff */
[----:B------:R-:W-:-:S05]  /*0b10*/  SHF.R.U32.HI R5, RZ, 0x2, R0 ;  /* 0x00000002ff057819 */ /* 0x000fca0000011600 */
[----:B------:R-:W-:-:S04]  /*0b20*/  IMAD.WIDE.U32 R2, R5, UR7, R16 ;  /* 0x0000000705027c25 */ /* 0x000fc8000f8e0010 */
[----:B------:R-:W-:Y:S01]  /*0b30*/  IMAD.WIDE.U32 R16, R5, UR8, R16 ;  /* 0x0000000805107c25 */ /* 0x000fe2000f8e0010 */
[----:B------:R-:W-:-:S04]  /*0b40*/  SHF.L.U64.HI R23, R2, 0x2, R3 ;  /* 0x0000000202177819 */ /* 0x000fc80000010203 */
[----:B------:R-:W-:-:S07]  /*0b50*/  SHF.L.U64.HI R0, R16, 0x2, R17 ;  /* 0x0000000210007819 */ /* 0x000fce0000010211 */
.L_x_3:
[----:B------:R-:W0:Y:S01]  /*0b60*/  LDC.64 R6, c[0x0][0x388] ;  /* 0x0000e200ff067b82 */ /* 0x000e220000000a00 */
[----:B------:R-:W-:-:S07]  /*0b70*/  MOV R35, UR15 ;  /* 0x0000000f00237c02 */ /* 0x000fce0008000f00 */
[----:B------:R-:W1:Y:S01]  /*0b80*/  LDC.64 R4, c[0x0][0x380] ;  /* 0x0000e000ff047b82 */ /* 0x000e620000000a00 */
[----:B0-----:R-:W-:-:S03]  /*0b90*/  IMAD.WIDE R6, R24, 0x2, R6 ;  /* 0x0000000218067825 */ /* 0x001fc600078e0206 */
[----:B------:R-:W-:-:S05]  /*0ba0*/  LEA R32, P0, R16, R6, 0x2 ;  /* 0x0000000610207211 */ /* 0x000fca00078010ff */
[----:B------:R-:W-:Y:S02]  /*0bb0*/  IMAD.X R33, R7, 0x1, R0, P0 ;  /* 0x0000000107217824 */ /* 0x000fe400000e0600 */
[----:B------:R-:W-:-:S03]  /*0bc0*/  IMAD.WIDE.U32 R34, R35, 0x10, R32 ;  /* 0x0000001023227825 */ /* 0x000fc600078e0020 */
[----:B------:R-:W2:Y:S04]  /*0bd0*/  LDG.E R25, desc[UR10][R32.64] ;  /* 0x0000000a20197981 */ /* 0x000ea8000c1e1900 */
[----:B------:R-:W3:Y:S04]  /*0be0*/  LDG.E R30, desc[UR10][R32.64+0x10] ;  /* 0x0000100a201e7981 */ /* 0x000ee8000c1e1900 */
[----:B------:R-:W4:Y:S04]  /*0bf0*/  LDG.E R27, desc[UR10][R34.64] ;  /* 0x0000000a221b7981 */ /* 0x000f28000c1e1900 */
[----:B------:R-:W5:Y:S01]  /*0c00*/  LDG.E R31, desc[UR10][R34.64+0x10] ;  /* 0x0000100a221f7981 */ /* 0x000f62000c1e1900 */
[----:B-1----:R-:W-:Y:S01]  /*0c10*/  IMAD.WIDE.U32 R4, R22, 0x2, R4 ;  /* 0x0000000216047825 */ /* 0x002fe200078e0004 */
[----:B------:R-:W-:-:S02]  /*0c20*/  MOV R19, UR13 ;  /* 0x0000000d00137c02 */ /* 0x000fc40008000f00 */
[----:B------:R-:W-:-:S05]  /*0c30*/  LEA R20, P0, R2, R4, 0x2 ;  /* 0x0000000402147211 */ /* 0x000fca00078010ff */
[----:B------:R-:W-:Y:S02]  /*0c40*/  IMAD.X R21, R5, 0x1, R23, P0 ;  /* 0x0000000105157824 */ /* 0x000fe400000e0617 */
[----:B------:R-:W-:-:S03]  /*0c50*/  IMAD.WIDE.U32 R18, R19, 0x10, R20 ;  /* 0x0000001013127825 */ /* 0x000fc600078e0014 */
[----:B------:R-:W5:Y:S04]  /*0c60*/  LDG.E R4, desc[UR10][R20.64] ;  /* 0x0000000a14047981 */ /* 0x000f68000c1e1900 */
[----:B------:R-:W5:Y:S04]  /*0c70*/  LDG.E R6, desc[UR10][R20.64+0x10] ;  /* 0x0000100a14067981 */ /* 0x000f68000c1e1900 */
[----:B------:R-:W5:Y:S04]  /*0c80*/  LDG.E R5, desc[UR10][R18.64] ;  /* 0x0000000a12057981 */ /* 0x000f68000c1e1900 */
[----:B------:R-:W5:Y:S01]  /*0c90*/  LDG.E R7, desc[UR10][R18.64+0x10] ;  /* 0x0000100a12077981 */ /* 0x000f62000c1e1900 */
[----:B------:R-:W-:Y:S01]  /*0ca0*/  UIADD3 UR6, UPT, UPT, UR6, 0x1, URZ ;  /* 0x0000000106067890 */ /* 0x000fe2000fffe0ff */
[----:B------:R-:W-:-:S03]  /*0cb0*/  VIADD R22, R22, 0x10 ;  /* 0x0000001016167836 */ /* 0x000fc60000000000 */
[----:B------:R-:W-:Y:S01]  /*0cc0*/  UISETP.NE.AND UP0, UPT, UR6, URZ, UPT ;  /* 0x000000ff0600728c */ /* 0x000fe2000bf05270 */
[----:B--2---:R-:W-:Y:S04]  /*0cd0*/  MOVM.16.MT88 R26, R25 ;  /* 0x00000000191a723a */ /* 0x004fe80000000000 */
[----:B---3--:R-:W-:Y:S04]  /*0ce0*/  MOVM.16.MT88 R30, R30 ;  /* 0x000000001e1e723a */ /* 0x008fe80000000000 */
[----:B----4-:R-:W0:Y:S04]  /*0cf0*/  MOVM.16.MT88 R27, R27 ;  /* 0x000000001b1b723a */ /* 0x010e280000000000 */
[----:B-----5:R-:W1:Y:S01]  /*0d00*/  MOVM.16.MT88 R31, R31 ;  /* 0x000000001f1f723a */ /* 0x020e620000000000 */
[C---:B0-----:R-:W-:Y:S08]  /*0d10*/  HMMA.16816.F32 R8, R4.reuse, R26, R8 ;  /* 0x0000001a0408723c */ /* 0x041ff00000001808 */
[----:B-1----:R-:W-:Y:S01]  /*0d20*/  HMMA.16816.F32 R12, R4, R30, R12 ;  /* 0x0000001e040c723c */ /* 0x002fe2000000180c */
[----:B------:R-:W-:-:S05]  /*0d30*/  IMAD.U32 R5, RZ, RZ, UR15 ;  /* 0x0000000fff057e24 */ /* 0x000fca000f8e00ff */
[----:B------:R-:W-:Y:S01]  /*0d40*/  LEA R24, R5, R24, 0x4 ;  /* 0x0000001805187211 */ /* 0x000fe200078e20ff */
[----:B------:R-:W-:-:S13]  /*0d50*/  BRA.U UP0, `(.L_x_3) ;  /* 0xfffffffd00807547 */ /* 0x000fda000b83ffff */
.L_x_0:
[----:B------:R-:W0:Y:S01]  /*0d60*/  S2R R0, SR_LANEID ;  /* 0x0000000000007919 */ /* 0x000e220000000000 */
[----:B------:R-:W1:Y:S01]  /*0d70*/  LDCU.64 UR6, c[0x0][0x390] ;  /* 0x00007200ff0677ac */ /* 0x000e620008000a00 */
[----:B------:R-:W-:Y:S01]  /*0d80*/  MOV R3, UR12 ;  /* 0x0000000c00037c02 */ /* 0x000fe20008000f00 */
[----:B------:R-:W-:Y:S01]  /*0d90*/  IMAD R29, R29, UR15, RZ ;  /* 0x0000000f1d1d7c24 */ /* 0x000fe2000f8e02ff */
[----:B------:R-:W-:-:S03]  /*0da0*/  USHF.R.U32.HI UR4, URZ, 0x1, UR15 ;  /* 0x00000001ff047899 */ /* 0x000fc6000801160f */
[----:B------:R-:W-:Y:S01]  /*0db0*/  IMAD R28, R3, 0x20, R28 ;  /* 0x00000020031c7824 */ /* 0x000fe200078e021c */
[----:B------:R-:W-:-:S04]  /*0dc0*/  MOV R3, RZ ;  /* 0x000000ff00037202 */ /* 0x000fc80000000f00 */
[----:B------:R-:W-:-:S05]  /*0dd0*/  IADD3 R28, P0, PT, R29, R28, RZ ;  /* 0x0000001c1d1c7210 */ /* 0x000fca0007f1e0ff */
[----:B------:R-:W-:Y:S01]  /*0de0*/  IMAD.X R7, RZ, RZ, RZ, P0 ;  /* 0x000000ffff077224 */ /* 0x000fe200000e06ff */
[----:B0-----:R-:W-:Y:S02]  /*0df0*/  LOP3.LUT R2, R0, 0x3, RZ, 0xc0, !PT ;  /* 0x0000000300027812 */ /* 0x001fe400078ec0ff */
[----:B------:R-:W-:-:S05]  /*0e00*/  SHF.R.U32.HI R5, RZ, 0x2, R0 ;  /* 0x00000002ff057819 */ /* 0x000fca0000011600 */
[----:B------:R-:W-:Y:S01]  /*0e10*/  IMAD.WIDE.U32 R4, R5, UR4, R2 ;  /* 0x0000000405047c25 */ /* 0x000fe2000f8e0002 */
[----:B-1----:R-:W-:-:S04]  /*0e20*/  LEA R3, P0, R28, UR6, 0x2 ;  /* 0x000000061c037c11 */ /* 0x002fc8000f8010ff */
[----:B------:R-:W-:Y:S02]  /*0e30*/  LEA.HI.X R7, R28, UR7, R7, 0x2, P0 ;  /* 0x000000071c077c11 */ /* 0x000fe400080f1407 */
[----:B------:R-:W-:-:S04]  /*0e40*/  LEA R2, P0, R4, R3, 0x3 ;  /* 0x0000000304027211 */ /* 0x000fc800078018ff */
[----:B------:R-:W-:Y:S02]  /*0e50*/  LEA.HI.X R3, R4, R7, R5, 0x3, P0 ;  /* 0x0000000704037211 */ /* 0x000fe400000f1c05 */
[----:B------:R-:W-:-:S03]  /*0e60*/  MOV R5, UR4 ;  /* 0x0000000400057c02 */ /* 0x000fc60008000f00 */
[----:B------:R-:W-:Y:S02]  /*0e70*/  STG.E.64 desc[UR10][R2.64], R8 ;  /* 0x0000000802007986 */ /* 0x000fe4000c101b0a */
[----:B------:R-:W-:-:S05]  /*0e80*/  IMAD.WIDE.U32 R4, R5, 0x40, R2 ;  /* 0x0000004005047825 */ /* 0x000fca00078e0002 */
[----:B------:R-:W-:Y:S04]  /*0e90*/  STG.E.64 desc[UR10][R4.64], R10 ;  /* 0x0000000a04007986 */ /* 0x000fe8000c101b0a */
[----:B------:R-:W-:Y:S04]  /*0ea0*/  STG.E.64 desc[UR10][R2.64+0x20], R12 ;  /* 0x0000200c02007986 */ /* 0x000fe8000c101b0a */
[----:B------:R-:W-:Y:S01]  /*0eb0*/  STG.E.64 desc[UR10][R4.64+0x20], R14 ;  /* 0x0000200e04007986 */ /* 0x000fe2000c101b0a */
[----:B------:R-:W-:Y:S05]  /*0ec0*/  EXIT ;  /* 0x000000000000794d */ /* 0x000fea0003800000 */
.L_x_4:
[----:B------:R-:W-:-:S00]  /*0ed0*/  BRA `(.L_x_4) ;  /* 0xfffffffc00fc7947 */ /* 0x000fc0000383ffff */
[----:B------:R-:W-:-:S00]  /*0ee0*/  NOP ;  /* 0x0000000000007918 */ /* 0x000fc00000000000 */
        /* <DEDUP_REMOVED lines=9> */
.L_x_5:


//--------------------- .nv.shared.reserved.0     --------------------------
	.section	.nv.shared.reserved.0,"aw",@nobits
	.weak		__nv_reservedSMEM_offset_0_alias
	.size		__nv_reservedSMEM_offset_0_alias, 0, 64
	.other		__nv_reservedSMEM_offset_0_alias,@"STO_CUDA_RESERVED_SHARED STV_DEFAULT"
__nv_reservedSMEM_offset_0_alias:
	.zero		0
	.zero		64


//--------------------- .nv.constant0._Z27wmma_gemm_tensorcore_kernelPK6__halfS1_Pfiii --------------------------
	.section	.nv.constant0._Z27wmma_gemm_tensorcore_kernelPK6__halfS1_Pfiii,"a",@progbits
	.sectionflags	@""
	.align	4
.nv.constant0._Z27wmma_gemm_tensorcore_kernelPK6__halfS1_Pfiii:
	.zero		932


//--------------------- SYMBOLS --------------------------

	.type		.nv.reservedSmem.offset0,@object
	.size		.nv.reservedSmem.offset0,0x4
